//
// Generated by NVIDIA NVVM Compiler
//
// Compiler Build ID: CL-36424714
// Cuda compilation tools, release 13.0, V13.0.88
// Based on NVVM 20.0.0
//

.version 9.0
.target sm_100
.address_size 64

	// .globl	brightness_contrast

.visible .entry brightness_contrast(
	.param .u64 .ptr .align 1 brightness_contrast_param_0,
	.param .u64 .ptr .align 1 brightness_contrast_param_1,
	.param .u32 brightness_contrast_param_2,
	.param .u32 brightness_contrast_param_3,
	.param .f32 brightness_contrast_param_4,
	.param .f32 brightness_contrast_param_5
)
{
	.reg .pred 	%p<4>;
	.reg .b16 	%rs<9>;
	.reg .b32 	%r<19>;
	.reg .b32 	%f<37>;
	.reg .b64 	%rd<8>;

	ld.param.u64 	%rd1, [brightness_contrast_param_0];
	ld.param.u64 	%rd2, [brightness_contrast_param_1];
	ld.param.u32 	%r3, [brightness_contrast_param_2];
	ld.param.u32 	%r4, [brightness_contrast_param_3];
	ld.param.f32 	%f1, [brightness_contrast_param_4];
	ld.param.f32 	%f2, [brightness_contrast_param_5];
	mov.u32 	%r6, %ctaid.x;
	mov.u32 	%r7, %ntid.x;
	mov.u32 	%r8, %tid.x;
	mad.lo.s32 	%r1, %r6, %r7, %r8;
	mov.u32 	%r9, %ctaid.y;
	mov.u32 	%r10, %ntid.y;
	mov.u32 	%r11, %tid.y;
	mad.lo.s32 	%r12, %r9, %r10, %r11;
	setp.ge.s32 	%p1, %r1, %r3;
	setp.ge.s32 	%p2, %r12, %r4;
	or.pred  	%p3, %p1, %p2;
	@%p3 bra 	$L__BB0_2;
	cvta.to.global.u64 	%rd3, %rd1;
	cvta.to.global.u64 	%rd4, %rd2;
	mad.lo.s32 	%r13, %r3, %r12, %r1;
	shl.b32 	%r14, %r13, 2;
	cvt.s64.s32 	%rd5, %r14;
	add.s64 	%rd6, %rd3, %rd5;
	ld.global.nc.u8 	%rs1, [%rd6];
	cvt.u16.u8 	%rs2, %rs1;
	cvt.rn.f32.u16 	%f3, %rs2;
	div.rn.f32 	%f4, %f3, 0f437F0000;
	ld.global.nc.u8 	%rs3, [%rd6+1];
	cvt.u16.u8 	%rs4, %rs3;
	cvt.rn.f32.u16 	%f5, %rs4;
	div.rn.f32 	%f6, %f5, 0f437F0000;
	ld.global.nc.u8 	%rs5, [%rd6+2];
	cvt.u16.u8 	%rs6, %rs5;
	cvt.rn.f32.u16 	%f7, %rs6;
	div.rn.f32 	%f8, %f7, 0f437F0000;
	ld.global.nc.u8 	%rs7, [%rd6+3];
	cvt.u16.u8 	%rs8, %rs7;
	cvt.rn.f32.u16 	%f9, %rs8;
	add.f32 	%f10, %f4, 0fBF000000;
	fma.rn.f32 	%f11, %f2, %f10, 0f3F000000;
	add.f32 	%f12, %f1, %f11;
	add.f32 	%f13, %f6, 0fBF000000;
	fma.rn.f32 	%f14, %f2, %f13, 0f3F000000;
	add.f32 	%f15, %f1, %f14;
	add.f32 	%f16, %f8, 0fBF000000;
	fma.rn.f32 	%f17, %f2, %f16, 0f3F000000;
	add.f32 	%f18, %f1, %f17;
	max.f32 	%f19, %f12, 0f00000000;
	min.f32 	%f20, %f19, 0f3F800000;
	fma.rn.f32 	%f21, %f20, 0f437F0000, 0f3F000000;
	max.f32 	%f22, %f21, 0f00000000;
	min.f32 	%f23, %f22, 0f437F0000;
	cvt.rzi.u32.f32 	%r15, %f23;
	add.s64 	%rd7, %rd4, %rd5;
	st.global.u8 	[%rd7], %r15;
	max.f32 	%f24, %f15, 0f00000000;
	min.f32 	%f25, %f24, 0f3F800000;
	fma.rn.f32 	%f26, %f25, 0f437F0000, 0f3F000000;
	max.f32 	%f27, %f26, 0f00000000;
	min.f32 	%f28, %f27, 0f437F0000;
	cvt.rzi.u32.f32 	%r16, %f28;
	st.global.u8 	[%rd7+1], %r16;
	max.f32 	%f29, %f18, 0f00000000;
	min.f32 	%f30, %f29, 0f3F800000;
	fma.rn.f32 	%f31, %f30, 0f437F0000, 0f3F000000;
	max.f32 	%f32, %f31, 0f00000000;
	min.f32 	%f33, %f32, 0f437F0000;
	cvt.rzi.u32.f32 	%r17, %f33;
	st.global.u8 	[%rd7+2], %r17;
	add.f32 	%f34, %f9, 0f3F000000;
	max.f32 	%f35, %f34, 0f00000000;
	min.f32 	%f36, %f35, 0f437F0000;
	cvt.rzi.u32.f32 	%r18, %f36;
	st.global.u8 	[%rd7+3], %r18;
$L__BB0_2:
	ret;

}


// ===== COMPILED SASS (sm_100) =====

	.target	sm_100

	.elftype	@"ET_EXEC"


//--------------------- .note.nv.tkinfo           --------------------------
	.section	.note.nv.tkinfo,"",@"SHT_NOTE"
	.sectionflags	@"SHF_NOTE_NV_TKINFO"
	.tkinfo
        /*0018*/ 	.word	0x00000002
        /*0030*/ 	.string	""
        /*0030*/ 	.string	"ptxas"
        /*0030*/ 	.string	"Cuda compilation tools, release 13.0, V13.0.88"
        /*0030*/ 	.string	"Build cuda_13.0.r13.0/compiler.36424714_0"
        /*0030*/ 	.string	"-arch sm_100 -m 64 "



//--------------------- .note.nv.cuinfo           --------------------------
	.section	.note.nv.cuinfo,"",@"SHT_NOTE"
	.sectionflags	@"SHF_NOTE_NV_CUINFO"
        /*0018*/ 	.short	0x0002
        /*001a*/ 	.short	0x0064
        /*001c*/ 	.short	0x0082
	.zero		2


//--------------------- .nv.info                  --------------------------
	.section	.nv.info,"",@"SHT_CUDA_INFO"
	.align	4


	//----- nvinfo : EIATTR_REGCOUNT
	.align		4
        /*0000*/ 	.byte	0x04, 0x2f
        /*0002*/ 	.short	(.L_1 - .L_0)
	.align		4
.L_0:
        /*0004*/ 	.word	index@(brightness_contrast)
        /*0008*/ 	.word	0x00000015


	//----- nvinfo : EIATTR_FRAME_SIZE
	.align		4
.L_1:
        /*000c*/ 	.byte	0x04, 0x11
        /*000e*/ 	.short	(.L_3 - .L_2)
	.align		4
.L_2:
        /*0010*/ 	.word	index@($__internal_0_$__cuda_sm3x_div_rn_noftz_f32_slowpath)
        /*0014*/ 	.word	0x00000000


	//----- nvinfo : EIATTR_FRAME_SIZE
	.align		4
.L_3:
        /*0018*/ 	.byte	0x04, 0x11
        /*001a*/ 	.short	(.L_5 - .L_4)
	.align		4
.L_4:
        /*001c*/ 	.word	index@(brightness_contrast)
        /*0020*/ 	.word	0x00000000


	//----- nvinfo : EIATTR_MIN_STACK_SIZE
	.align		4
.L_5:
        /*0024*/ 	.byte	0x04, 0x12
        /*0026*/ 	.short	(.L_7 - .L_6)
	.align		4
.L_6:
        /*0028*/ 	.word	index@(brightness_contrast)
        /*002c*/ 	.word	0x00000000
.L_7:


//--------------------- .nv.compat                --------------------------
	.section	.nv.compat,"",@"SHT_CUDA_COMPAT_INFO"
	.align	4
        /*0000*/ 	.byte	0x02, 0x09, 0x00, 0x00, 0x02, 0x02, 0x01, 0x00, 0x02, 0x05, 0x05, 0x00, 0x03, 0x07, 0x01, 0x01
        /*0010*/ 	.byte	0x02, 0x03, 0x00, 0x00, 0x02, 0x06, 0x01, 0x00, 0x04, 0x0b, 0x08, 0x00, 0x01, 0x00, 0x00, 0x00
        /*0020*/ 	.byte	0x00, 0x00, 0x00, 0x00


//--------------------- .nv.info.brightness_contrast --------------------------
	.section	.nv.info.brightness_contrast,"",@"SHT_CUDA_INFO"
	.sectionflags	@""
	.align	4


	//----- nvinfo : EIATTR_CUDA_API_VERSION
	.align		4
        /*0000*/ 	.byte	0x04, 0x37
        /*0002*/ 	.short	(.L_9 - .L_8)
.L_8:
        /*0004*/ 	.word	0x00000082


	//----- nvinfo : EIATTR_KPARAM_INFO
	.align		4
.L_9:
        /*0008*/ 	.byte	0x04, 0x17
        /*000a*/ 	.short	(.L_11 - .L_10)
.L_10:
        /*000c*/ 	.word	0x00000000
        /*0010*/ 	.short	0x0005
        /*0012*/ 	.short	0x001c
        /*0014*/ 	.byte	0x00, 0xf0, 0x11, 0x00


	//----- nvinfo : EIATTR_KPARAM_INFO
	.align		4
.L_11:
        /*0018*/ 	.byte	0x04, 0x17
        /*001a*/ 	.short	(.L_13 - .L_12)
.L_12:
        /*001c*/ 	.word	0x00000000
        /*0020*/ 	.short	0x0004
        /*0022*/ 	.short	0x0018
        /*0024*/ 	.byte	0x00, 0xf0, 0x11, 0x00


	//----- nvinfo : EIATTR_KPARAM_INFO
	.align		4
.L_13:
        /*0028*/ 	.byte	0x04, 0x17
        /*002a*/ 	.short	(.L_15 - .L_14)
.L_14:
        /*002c*/ 	.word	0x00000000
        /*0030*/ 	.short	0x0003
        /*0032*/ 	.short	0x0014
        /*0034*/ 	.byte	0x00, 0xf0, 0x11, 0x00


	//----- nvinfo : EIATTR_KPARAM_INFO
	.align		4
.L_15:
        /*0038*/ 	.byte	0x04, 0x17
        /*003a*/ 	.short	(.L_17 - .L_16)
.L_16:
        /*003c*/ 	.word	0x00000000
        /*0040*/ 	.short	0x0002
        /*0042*/ 	.short	0x0010
        /*0044*/ 	.byte	0x00, 0xf0, 0x11, 0x00


	//----- nvinfo : EIATTR_KPARAM_INFO
	.align		4
.L_17:
        /*0048*/ 	.byte	0x04, 0x17
        /*004a*/ 	.short	(.L_19 - .L_18)
.L_18:
        /*004c*/ 	.word	0x00000000
        /*0050*/ 	.short	0x0001
        /*0052*/ 	.short	0x0008
        /*0054*/ 	.byte	0x00, 0xf5, 0x21, 0x00


	//----- nvinfo : EIATTR_KPARAM_INFO
	.align		4
.L_19:
        /*0058*/ 	.byte	0x04, 0x17
        /*005a*/ 	.short	(.L_21 - .L_20)
.L_20:
        /*005c*/ 	.word	0x00000000
        /*0060*/ 	.short	0x0000
        /*0062*/ 	.short	0x0000
        /*0064*/ 	.byte	0x00, 0xf5, 0x21, 0x00


	//----- nvinfo : EIATTR_SPARSE_MMA_MASK
	.align		4
.L_21:
        /*0068*/ 	.byte	0x03, 0x50
        /*006a*/ 	.short	0x0000


	//----- nvinfo : EIATTR_MAXREG_COUNT
	.align		4
        /*006c*/ 	.byte	0x03, 0x1b
        /*006e*/ 	.short	0x00ff


	//----- nvinfo : EIATTR_MERCURY_ISA_VERSION
	.align		4
        /*0070*/ 	.byte	0x03, 0x5f
        /*0072*/ 	.short	0x0101


	//----- nvinfo : EIATTR_VRC_CTA_INIT_COUNT
	.align		4
        /*0074*/ 	.byte	0x02, 0x4a
	.zero		1
	.zero		1


	//----- nvinfo : EIATTR_EXIT_INSTR_OFFSETS
	.align		4
        /*0078*/ 	.byte	0x04, 0x1c
        /*007a*/ 	.short	(.L_23 - .L_22)


	//   ....[0]....
.L_22:
        /*007c*/ 	.word	0x000000c0


	//   ....[1]....
        /*0080*/ 	.word	0x00000660


	//----- nvinfo : EIATTR_CRS_STACK_SIZE
	.align		4
.L_23:
        /*0084*/ 	.byte	0x04, 0x1e
        /*0086*/ 	.short	(.L_25 - .L_24)
.L_24:
        /*0088*/ 	.word	0x00000000


	//----- nvinfo : EIATTR_CBANK_PARAM_SIZE
	.align		4
.L_25:
        /*008c*/ 	.byte	0x03, 0x19
        /*008e*/ 	.short	0x0020


	//----- nvinfo : EIATTR_PARAM_CBANK
	.align		4
        /*0090*/ 	.byte	0x04, 0x0a
        /*0092*/ 	.short	(.L_27 - .L_26)
	.align		4
.L_26:
        /*0094*/ 	.word	index@(.nv.constant0.brightness_contrast)
        /*0098*/ 	.short	0x0380
        /*009a*/ 	.short	0x0020


	//----- nvinfo : EIATTR_SW_WAR
	.align		4
.L_27:
        /*009c*/ 	.byte	0x04, 0x36
        /*009e*/ 	.short	(.L_29 - .L_28)
.L_28:
        /*00a0*/ 	.word	0x00000008
.L_29:


//--------------------- .nv.callgraph             --------------------------
	.section	.nv.callgraph,"",@"SHT_CUDA_CALLGRAPH"
	.align	4
	.sectionentsize	8
	.align		4
        /*0000*/ 	.word	0x00000000
	.align		4
        /*0004*/ 	.word	0xffffffff
	.align		4
        /*0008*/ 	.word	0x00000000
	.align		4
        /*000c*/ 	.word	0xfffffffe
	.align		4
        /*0010*/ 	.word	0x00000000
	.align		4
        /*0014*/ 	.word	0xfffffffd
	.align		4
        /*0018*/ 	.word	0x00000000
	.align		4
        /*001c*/ 	.word	0xfffffffc


//--------------------- .text.brightness_contrast --------------------------
	.section	.text.brightness_contrast,"ax",@progbits
	.align	128
        .global         brightness_contrast
        .type           brightness_contrast,@function
        .size           brightness_contrast,(.L_x_18 - brightness_contrast)
        .other          brightness_contrast,@"STO_CUDA_ENTRY STV_DEFAULT"
brightness_contrast:
.text.brightness_contrast:
[----:B------:R-:W-:Y:S01]  /*0000*/  LDC R1, c[0x0][0x37c] ;  /* 0x0000df00ff017b82 */ /* 0x000fe20000000800 */
[----:B------:R-:W0:Y:S07]  /*0010*/  S2R R2, SR_TID.Y ;  /* 0x0000000000027919 */ /* 0x000e2e0000002200 */
[----:B------:R-:W1:Y:S01]  /*0020*/  LDC R0, c[0x0][0x360] ;  /* 0x0000d800ff007b82 */ /* 0x000e620000000800 */
[----:B------:R-:W2:Y:S01]  /*0030*/  LDCU.64 UR6, c[0x0][0x390] ;  /* 0x00007200ff0677ac */ /* 0x000ea20008000a00 */
[----:B------:R-:W1:Y:S06]  /*0040*/  S2R R5, SR_TID.X ;  /* 0x0000000000057919 */ /* 0x000e6c0000002100 */
[----:B------:R-:W0:Y:S08]  /*0050*/  S2UR UR5, SR_CTAID.Y ;  /* 0x00000000000579c3 */ /* 0x000e300000002600 */
[----:B------:R-:W0:Y:S08]  /*0060*/  LDC R3, c[0x0][0x364] ;  /* 0x0000d900ff037b82 */ /* 0x000e300000000800 */
[----:B------:R-:W1:Y:S01]  /*0070*/  S2UR UR4, SR_CTAID.X ;  /* 0x00000000000479c3 */ /* 0x000e620000002500 */
[----:B0-----:R-:W-:-:S05]  /*0080*/  IMAD R3, R3, UR5, R2 ;  /* 0x0000000503037c24 */ /* 0x001fca000f8e0202 */
[----:B--2---:R-:W-:Y:S01]  /*0090*/  ISETP.GE.AND P0, PT, R3, UR7, PT ;  /* 0x0000000703007c0c */ /* 0x004fe2000bf06270 */
[----:B-1----:R-:W-:-:S05]  /*00a0*/  IMAD R0, R0, UR4, R5 ;  /* 0x0000000400007c24 */ /* 0x002fca000f8e0205 */
[----:B------:R-:W-:-:S13]  /*00b0*/  ISETP.GE.OR P0, PT, R0, UR6, P0 ;  /* 0x0000000600007c0c */ /* 0x000fda0008706670 */
[----:B------:R-:W-:Y:S05]  /*00c0*/  @P0 EXIT ;  /* 0x000000000000094d */ /* 0x000fea0003800000 */
[----:B------:R-:W0:Y:S01]  /*00d0*/  LDCU.64 UR8, c[0x0][0x380] ;  /* 0x00007000ff0877ac */ /* 0x000e220008000a00 */
[----:B------:R-:W-:Y:S01]  /*00e0*/  IMAD R2, R3, UR6, R0 ;  /* 0x0000000603027c24 */ /* 0x000fe2000f8e0200 */
[----:B------:R-:W1:Y:S03]  /*00f0*/  LDCU.64 UR4, c[0x0][0x358] ;  /* 0x00006b00ff0477ac */ /* 0x000e660008000a00 */
[----:B------:R-:W-:-:S05]  /*0100*/  IMAD.SHL.U32 R2, R2, 0x4, RZ ;  /* 0x0000000402027824 */ /* 0x000fca00078e00ff */
[----:B------:R-:W-:Y:S02]  /*0110*/  SHF.R.S32.HI R12, RZ, 0x1f, R2 ;  /* 0x0000001fff0c7819 */ /* 0x000fe40000011402 */
[----:B0-----:R-:W-:-:S04]  /*0120*/  IADD3 R4, P0, PT, R2, UR8, RZ ;  /* 0x0000000802047c10 */ /* 0x001fc8000ff1e0ff */
[----:B------:R-:W-:-:S05]  /*0130*/  IADD3.X R5, PT, PT, R12, UR9, RZ, P0, !PT ;  /* 0x000000090c057c10 */ /* 0x000fca00087fe4ff */
[----:B-1----:R-:W2:Y:S01]  /*0140*/  LDG.E.U8.CONSTANT R0, desc[UR4][R4.64] ;  /* 0x0000000404007981 */ /* 0x002ea2000c1e9100 */
[----:B------:R-:W-:Y:S01]  /*0150*/  IMAD.MOV.U32 R7, RZ, RZ, 0x3b808081 ;  /* 0x3b808081ff077424 */ /* 0x000fe200078e00ff */
[----:B------:R-:W-:Y:S01]  /*0160*/  BSSY.RECONVERGENT B0, `(.L_x_0) ;  /* 0x000000e000007945 */ /* 0x000fe20003800200 */
[----:B------:R-:W-:-:S04]  /*0170*/  IMAD.MOV.U32 R6, RZ, RZ, 0x437f0000 ;  /* 0x437f0000ff067424 */ /* 0x000fc800078e00ff */
[----:B------:R-:W-:-:S04]  /*0180*/  FFMA R3, R7, -R6, 1 ;  /* 0x3f80000007037423 */ /* 0x000fc80000000806 */
[----:B------:R-:W-:Y:S01]  /*0190*/  FFMA R3, R3, R7, 0.0039215688593685626984 ;  /* 0x3b80808103037423 */ /* 0x000fe20000000007 */
[----:B--2---:R-:W-:-:S04]  /*01a0*/  I2FP.F32.U32 R0, R0 ;  /* 0x0000000000007245 */ /* 0x004fc80000201000 */
[----:B------:R-:W0:Y:S01]  /*01b0*/  FCHK P0, R0, 255 ;  /* 0x437f000000007902 */ /* 0x000e220000000000 */
[----:B------:R-:W-:-:S04]  /*01c0*/  FFMA R7, R0, R3, RZ ;  /* 0x0000000300077223 */ /* 0x000fc800000000ff */
[----:B------:R-:W-:-:S04]  /*01d0*/  FFMA R8, R7, -255, R0 ;  /* 0xc37f000007087823 */ /* 0x000fc80000000000 */
[----:B------:R-:W-:Y:S01]  /*01e0*/  FFMA R7, R3, R8, R7 ;  /* 0x0000000803077223 */ /* 0x000fe20000000007 */
[----:B0-----:R-:W-:Y:S06]  /*01f0*/  @!P0 BRA `(.L_x_1) ;  /* 0x0000000000108947 */ /* 0x001fec0003800000 */
[----:B------:R-:W-:Y:S01]  /*0200*/  IMAD.MOV.U32 R3, RZ, RZ, R0 ;  /* 0x000000ffff037224 */ /* 0x000fe200078e0000 */
[----:B------:R-:W-:-:S07]  /*0210*/  MOV R8, 0x230 ;  /* 0x0000023000087802 */ /* 0x000fce0000000f00 */
[----:B------:R-:W-:Y:S05]  /*0220*/  CALL.REL.NOINC `($__internal_0_$__cuda_sm3x_div_rn_noftz_f32_slowpath) ;  /* 0x0000000400107944 */ /* 0x000fea0003c00000 */
[----:B------:R-:W-:-:S07]  /*0230*/  IMAD.MOV.U32 R7, RZ, RZ, R0 ;  /* 0x000000ffff077224 */ /* 0x000fce00078e0000 */
.L_x_1:
[----:B------:R-:W-:Y:S05]  /*0240*/  BSYNC.RECONVERGENT B0 ;  /* 0x0000000000007941 */ /* 0x000fea0003800200 */
.L_x_0:
[----:B------:R-:W2:Y:S01]  /*0250*/  LDG.E.U8.CONSTANT R0, desc[UR4][R4.64+0x1] ;  /* 0x0000010404007981 */ /* 0x000ea2000c1e9100 */
[----:B------:R-:W-:Y:S01]  /*0260*/  IMAD.MOV.U32 R9, RZ, RZ, 0x3b808081 ;  /* 0x3b808081ff097424 */ /* 0x000fe200078e00ff */
[----:B------:R-:W-:Y:S03]  /*0270*/  BSSY.RECONVERGENT B0, `(.L_x_2) ;  /* 0x000000c000007945 */ /* 0x000fe60003800200 */
[----:B------:R-:W-:Y:S01]  /*0280*/  FFMA R8, R9, -R6, 1 ;  /* 0x3f80000009087423 */ /* 0x000fe20000000806 */
[----:B--2---:R-:W-:-:S03]  /*0290*/  I2FP.F32.U32 R3, R0 ;  /* 0x0000000000037245 */ /* 0x004fc60000201000 */
[----:B------:R-:W-:Y:S01]  /*02a0*/  FFMA R0, R8, R9, 0.0039215688593685626984 ;  /* 0x3b80808108007423 */ /* 0x000fe20000000009 */
[----:B------:R-:W0:Y:S03]  /*02b0*/  FCHK P0, R3, 255 ;  /* 0x437f000003007902 */ /* 0x000e260000000000 */
[----:B------:R-:W-:-:S04]  /*02c0*/  FFMA R10, R0, R3, RZ ;  /* 0x00000003000a7223 */ /* 0x000fc800000000ff */
[----:B------:R-:W-:-:S04]  /*02d0*/  FFMA R9, R10, -255, R3 ;  /* 0xc37f00000a097823 */ /* 0x000fc80000000003 */
[----:B------:R-:W-:Y:S01]  /*02e0*/  FFMA R10, R0, R9, R10 ;  /* 0x00000009000a7223 */ /* 0x000fe2000000000a */
[----:B0-----:R-:W-:Y:S06]  /*02f0*/  @!P0 BRA `(.L_x_3) ;  /* 0x00000000000c8947 */ /* 0x001fec0003800000 */
[----:B------:R-:W-:-:S07]  /*0300*/  MOV R8, 0x320 ;  /* 0x0000032000087802 */ /* 0x000fce0000000f00 */
[----:B------:R-:W-:Y:S05]  /*0310*/  CALL.REL.NOINC `($__internal_0_$__cuda_sm3x_div_rn_noftz_f32_slowpath) ;  /* 0x0000000000d47944 */ /* 0x000fea0003c00000 */
[----:B------:R-:W-:-:S07]  /*0320*/  IMAD.MOV.U32 R10, RZ, RZ, R0 ;  /* 0x000000ffff0a7224 */ /* 0x000fce00078e0000 */
.L_x_3:
[----:B------:R-:W-:Y:S05]  /*0330*/  BSYNC.RECONVERGENT B0 ;  /* 0x0000000000007941 */ /* 0x000fea0003800200 */
.L_x_2:
        /* <DEDUP_REMOVED lines=13> */
.L_x_5:
[----:B------:R-:W-:Y:S05]  /*0410*/  BSYNC.RECONVERGENT B0 ;  /* 0x0000000000007941 */ /* 0x000fea0003800200 */
.L_x_4:
[----:B------:R-:W2:Y:S01]  /*0420*/  LDG.E.U8.CONSTANT R4, desc[UR4][R4.64+0x3] ;  /* 0x0000030404047981 */ /* 0x000ea2000c1e9100 */
[----:B------:R-:W0:Y:S01]  /*0430*/  LDC.64 R8, c[0x0][0x398] ;  /* 0x0000e600ff087b82 */ /* 0x000e220000000a00 */
[----:B------:R-:W-:Y:S01]  /*0440*/  FADD R6, R7, -0.5 ;  /* 0xbf00000007067421 */ /* 0x000fe20000000000 */
[----:B------:R-:W-:Y:S01]  /*0450*/  FADD R10, R10, -0.5 ;  /* 0xbf0000000a0a7421 */ /* 0x000fe20000000000 */
[----:B------:R-:W-:Y:S01]  /*0460*/  FADD R0, R0, -0.5 ;  /* 0xbf00000000007421 */ /* 0x000fe20000000000 */
[----:B------:R-:W-:Y:S01]  /*0470*/  IMAD.MOV.U32 R14, RZ, RZ, 0x437f0000 ;  /* 0x437f0000ff0e7424 */ /* 0x000fe200078e00ff */
[----:B------:R-:W1:Y:S02]  /*0480*/  LDCU.64 UR6, c[0x0][0x388] ;  /* 0x00007100ff0677ac */ /* 0x000e640008000a00 */
[----:B-1----:R-:W-:Y:S01]  /*0490*/  IADD3 R2, P0, PT, R2, UR6, RZ ;  /* 0x0000000602027c10 */ /* 0x002fe2000ff1e0ff */
[----:B0-----:R-:W-:-:S04]  /*04a0*/  FFMA R7, R6, R9, 0.5 ;  /* 0x3f00000006077423 */ /* 0x001fc80000000009 */
[----:B------:R-:W-:-:S04]  /*04b0*/  FADD.SAT R7, R7, R8 ;  /* 0x0000000807077221 */ /* 0x000fc80000002000 */
[----:B------:R-:W-:-:S05]  /*04c0*/  FFMA R7, R7, R14, 0.5 ;  /* 0x3f00000007077423 */ /* 0x000fca000000000e */
[----:B------:R-:W-:-:S04]  /*04d0*/  FMNMX R7, RZ, R7, !PT ;  /* 0x00000007ff077209 */ /* 0x000fc80007800000 */
[----:B------:R-:W-:-:S06]  /*04e0*/  FMNMX R7, R7, 255, PT ;  /* 0x437f000007077809 */ /* 0x000fcc0003800000 */
[----:B------:R-:W0:Y:S01]  /*04f0*/  F2I.U32.TRUNC.NTZ R7, R7 ;  /* 0x0000000700077305 */ /* 0x000e22000020f000 */
[----:B--2---:R-:W-:-:S05]  /*0500*/  I2FP.F32.U32 R3, R4 ;  /* 0x0000000400037245 */ /* 0x004fca0000201000 */
[----:B------:R-:W-:Y:S01]  /*0510*/  FADD R6, R3, 0.5 ;  /* 0x3f00000003067421 */ /* 0x000fe20000000000 */
[-C--:B------:R-:W-:Y:S01]  /*0520*/  FFMA R3, R10, R9.reuse, 0.5 ;  /* 0x3f0000000a037423 */ /* 0x080fe20000000009 */
[----:B------:R-:W-:-:S03]  /*0530*/  FFMA R9, R0, R9, 0.5 ;  /* 0x3f00000000097423 */ /* 0x000fc60000000009 */
[--C-:B------:R-:W-:Y:S01]  /*0540*/  FADD.SAT R3, R3, R8.reuse ;  /* 0x0000000803037221 */ /* 0x100fe20000002000 */
[----:B------:R-:W-:Y:S01]  /*0550*/  FADD.SAT R9, R9, R8 ;  /* 0x0000000809097221 */ /* 0x000fe20000002000 */
[----:B------:R-:W-:Y:S02]  /*0560*/  FMNMX R6, RZ, R6, !PT ;  /* 0x00000006ff067209 */ /* 0x000fe40007800000 */
[-C--:B------:R-:W-:Y:S01]  /*0570*/  FFMA R3, R3, R14.reuse, 0.5 ;  /* 0x3f00000003037423 */ /* 0x080fe2000000000e */
[----:B------:R-:W-:Y:S01]  /*0580*/  FFMA R9, R9, R14, 0.5 ;  /* 0x3f00000009097423 */ /* 0x000fe2000000000e */
[----:B------:R-:W-:-:S03]  /*0590*/  FMNMX R6, R6, 255, PT ;  /* 0x437f000006067809 */ /* 0x000fc60003800000 */
[----:B------:R-:W-:Y:S01]  /*05a0*/  FMNMX R3, RZ, R3, !PT ;  /* 0x00000003ff037209 */ /* 0x000fe20007800000 */
[----:B------:R-:W1:Y:S01]  /*05b0*/  F2I.U32.TRUNC.NTZ R11, R6 ;  /* 0x00000006000b7305 */ /* 0x000e62000020f000 */
[----:B------:R-:W-:Y:S02]  /*05c0*/  FMNMX R9, RZ, R9, !PT ;  /* 0x00000009ff097209 */ /* 0x000fe40007800000 */
[----:B------:R-:W-:Y:S02]  /*05d0*/  FMNMX R0, R3, 255, PT ;  /* 0x437f000003007809 */ /* 0x000fe40003800000 */
[----:B------:R-:W-:Y:S02]  /*05e0*/  FMNMX R9, R9, 255, PT ;  /* 0x437f000009097809 */ /* 0x000fe40003800000 */
[----:B------:R-:W-:Y:S01]  /*05f0*/  IADD3.X R3, PT, PT, R12, UR7, RZ, P0, !PT ;  /* 0x000000070c037c10 */ /* 0x000fe200087fe4ff */
[----:B------:R-:W2:Y:S04]  /*0600*/  F2I.U32.TRUNC.NTZ R5, R0 ;  /* 0x0000000000057305 */ /* 0x000ea8000020f000 */
[----:B0-----:R-:W-:Y:S04]  /*0610*/  STG.E.U8 desc[UR4][R2.64], R7 ;  /* 0x0000000702007986 */ /* 0x001fe8000c101104 */
[----:B------:R-:W0:Y:S01]  /*0620*/  F2I.U32.TRUNC.NTZ R9, R9 ;  /* 0x0000000900097305 */ /* 0x000e22000020f000 */
[----:B-1----:R-:W-:Y:S04]  /*0630*/  STG.E.U8 desc[UR4][R2.64+0x3], R11 ;  /* 0x0000030b02007986 */ /* 0x002fe8000c101104 */
[----:B--2---:R-:W-:Y:S04]  /*0640*/  STG.E.U8 desc[UR4][R2.64+0x1], R5 ;  /* 0x0000010502007986 */ /* 0x004fe8000c101104 */
[----:B0-----:R-:W-:Y:S01]  /*0650*/  STG.E.U8 desc[UR4][R2.64+0x2], R9 ;  /* 0x0000020902007986 */ /* 0x001fe2000c101104 */
[----:B------:R-:W-:Y:S05]  /*0660*/  EXIT ;  /* 0x000000000000794d */ /* 0x000fea0003800000 */
        .weak           $__internal_0_$__cuda_sm3x_div_rn_noftz_f32_slowpath
        .type           $__internal_0_$__cuda_sm3x_div_rn_noftz_f32_slowpath,@function
        .size           $__internal_0_$__cuda_sm3x_div_rn_noftz_f32_slowpath,(.L_x_18 - $__internal_0_$__cuda_sm3x_div_rn_noftz_f32_slowpath)
$__internal_0_$__cuda_sm3x_div_rn_noftz_f32_slowpath:
[----:B------:R-:W-:Y:S01]  /*0670*/  SHF.R.U32.HI R11, RZ, 0x17, R6 ;  /* 0x00000017ff0b7819 */ /* 0x000fe20000011606 */
[----:B------:R-:W-:Y:S01]  /*0680*/  BSSY.RECONVERGENT B1, `(.L_x_6) ;  /* 0x0000064000017945 */ /* 0x000fe20003800200 */
[----:B------:R-:W-:Y:S01]  /*0690*/  SHF.R.U32.HI R0, RZ, 0x17, R3 ;  /* 0x00000017ff007819 */ /* 0x000fe20000011603 */
[----:B------:R-:W-:Y:S01]  /*06a0*/  IMAD.MOV.U32 R14, RZ, RZ, 0x437f0000 ;  /* 0x437f0000ff0e7424 */ /* 0x000fe200078e00ff */
[----:B------:R-:W-:Y:S02]  /*06b0*/  LOP3.LUT R11, R11, 0xff, RZ, 0xc0, !PT ;  /* 0x000000ff0b0b7812 */ /* 0x000fe400078ec0ff */
[----:B------:R-:W-:Y:S02]  /*06c0*/  LOP3.LUT R16, R0, 0xff, RZ, 0xc0, !PT ;  /* 0x000000ff00107812 */ /* 0x000fe400078ec0ff */
[----:B------:R-:W-:-:S03]  /*06d0*/  IADD3 R13, PT, PT, R11, -0x1, RZ ;  /* 0xffffffff0b0d7810 */ /* 0x000fc60007ffe0ff */
[----:B------:R-:W-:Y:S01]  /*06e0*/  VIADD R15, R16, 0xffffffff ;  /* 0xffffffff100f7836 */ /* 0x000fe20000000000 */
[----:B------:R-:W-:-:S04]  /*06f0*/  ISETP.GT.U32.AND P0, PT, R13, 0xfd, PT ;  /* 0x000000fd0d00780c */ /* 0x000fc80003f04070 */
[----:B------:R-:W-:-:S13]  /*0700*/  ISETP.GT.U32.OR P0, PT, R15, 0xfd, P0 ;  /* 0x000000fd0f00780c */ /* 0x000fda0000704470 */
[----:B------:R-:W-:Y:S01]  /*0710*/  @!P0 IMAD.MOV.U32 R9, RZ, RZ, RZ ;  /* 0x000000ffff098224 */ /* 0x000fe200078e00ff */
[----:B------:R-:W-:Y:S06]  /*0720*/  @!P0 BRA `(.L_x_7) ;  /* 0x0000000000608947 */ /* 0x000fec0003800000 */
[----:B------:R-:W-:Y:S01]  /*0730*/  IMAD.MOV.U32 R0, RZ, RZ, 0x437f0000 ;  /* 0x437f0000ff007424 */ /* 0x000fe200078e00ff */
[----:B------:R-:W-:-:S04]  /*0740*/  FSETP.GTU.FTZ.AND P0, PT, |R3|, +INF , PT ;  /* 0x7f8000000300780b */ /* 0x000fc80003f1c200 */
[----:B------:R-:W-:-:S04]  /*0750*/  FSETP.GTU.FTZ.AND P1, PT, |R0|, +INF , PT ;  /* 0x7f8000000000780b */ /* 0x000fc80003f3c200 */
[----:B------:R-:W-:-:S13]  /*0760*/  PLOP3.LUT P0, PT, P0, P1, PT, 0xf8, 0x8f ;  /* 0x00000000008f781c */ /* 0x000fda0000703f70 */
[----:B------:R-:W-:Y:S05]  /*0770*/  @P0 BRA `(.L_x_8) ;  /* 0x00000004004c0947 */ /* 0x000fea0003800000 */
[----:B------:R-:W-:-:S13]  /*0780*/  LOP3.LUT P0, RZ, R14, 0x7fffffff, R3, 0xc8, !PT ;  /* 0x7fffffff0eff7812 */ /* 0x000fda000780c803 */
[----:B------:R-:W-:Y:S05]  /*0790*/  @!P0 BRA `(.L_x_9) ;  /* 0x00000004003c8947 */ /* 0x000fea0003800000 */
[C---:B------:R-:W-:Y:S02]  /*07a0*/  FSETP.NEU.FTZ.AND P2, PT, |R3|.reuse, +INF , PT ;  /* 0x7f8000000300780b */ /* 0x040fe40003f5d200 */
[----:B------:R-:W-:Y:S02]  /*07b0*/  FSETP.NEU.FTZ.AND P1, PT, |R0|, +INF , PT ;  /* 0x7f8000000000780b */ /* 0x000fe40003f3d200 */
[----:B------:R-:W-:-:S11]  /*07c0*/  FSETP.NEU.FTZ.AND P0, PT, |R3|, +INF , PT ;  /* 0x7f8000000300780b */ /* 0x000fd60003f1d200 */
[----:B------:R-:W-:Y:S05]  /*07d0*/  @!P1 BRA !P2, `(.L_x_9) ;  /* 0x00000004002c9947 */ /* 0x000fea0005000000 */
[----:B------:R-:W-:-:S04]  /*07e0*/  LOP3.LUT P2, RZ, R3, 0x7fffffff, RZ, 0xc0, !PT ;  /* 0x7fffffff03ff7812 */ /* 0x000fc8000784c0ff */
[----:B------:R-:W-:-:S13]  /*07f0*/  PLOP3.LUT P1, PT, P1, P2, PT, 0x2f, 0xf2 ;  /* 0x0000000000f2781c */ /* 0x000fda0000f24577 */
[----:B------:R-:W-:Y:S05]  /*0800*/  @P1 BRA `(.L_x_10) ;  /* 0x0000000400181947 */ /* 0x000fea0003800000 */
[----:B------:R-:W-:-:S04]  /*0810*/  LOP3.LUT P1, RZ, R14, 0x7fffffff, RZ, 0xc0, !PT ;  /* 0x7fffffff0eff7812 */ /* 0x000fc8000782c0ff */
[----:B------:R-:W-:-:S13]  /*0820*/  PLOP3.LUT P0, PT, P0, P1, PT, 0x2f, 0xf2 ;  /* 0x0000000000f2781c */ /* 0x000fda0000702577 */
[----:B------:R-:W-:Y:S05]  /*0830*/  @P0 BRA `(.L_x_11) ;  /* 0x0000000400000947 */ /* 0x000fea0003800000 */
[----:B------:R-:W-:Y:S02]  /*0840*/  ISETP.GE.AND P0, PT, R15, RZ, PT ;  /* 0x000000ff0f00720c */ /* 0x000fe40003f06270 */
[----:B------:R-:W-:-:S11]  /*0850*/  ISETP.GE.AND P1, PT, R13, RZ, PT ;  /* 0x000000ff0d00720c */ /* 0x000fd60003f26270 */
[----:B------:R-:W-:Y:S02]  /*0860*/  @P0 IMAD.MOV.U32 R9, RZ, RZ, RZ ;  /* 0x000000ffff090224 */ /* 0x000fe400078e00ff */
[----:B------:R-:W-:Y:S01]  /*0870*/  @!P0 FFMA R3, R3, 1.84467440737095516160e+19, RZ ;  /* 0x5f80000003038823 */ /* 0x000fe200000000ff */
[----:B------:R-:W-:Y:S02]  /*0880*/  @!P0 IMAD.MOV.U32 R9, RZ, RZ, -0x40 ;  /* 0xffffffc0ff098424 */ /* 0x000fe400078e00ff */
[----:B------:R-:W-:-:S03]  /*0890*/  @!P1 FFMA R14, R0, 1.84467440737095516160e+19, RZ ;  /* 0x5f800000000e9823 */ /* 0x000fc600000000ff */
[----:B------:R-:W-:-:S07]  /*08a0*/  @!P1 IADD3 R9, PT, PT, R9, 0x40, RZ ;  /* 0x0000004009099810 */ /* 0x000fce0007ffe0ff */
.L_x_7:
[----:B------:R-:W-:Y:S01]  /*08b0*/  LEA R13, R11, 0xc0800000, 0x17 ;  /* 0xc08000000b0d7811 */ /* 0x000fe200078eb8ff */
[----:B------:R-:W-:Y:S04]  /*08c0*/  BSSY.RECONVERGENT B2, `(.L_x_12) ;  /* 0x0000036000027945 */ /* 0x000fe80003800200 */
[----:B------:R-:W-:Y:S02]  /*08d0*/  IMAD.IADD R13, R14, 0x1, -R13 ;  /* 0x000000010e0d7824 */ /* 0x000fe400078e0a0d */
[----:B------:R-:W-:Y:S02]  /*08e0*/  VIADD R14, R16, 0xffffff81 ;  /* 0xffffff81100e7836 */ /* 0x000fe40000000000 */
[----:B------:R-:W0:Y:S01]  /*08f0*/  MUFU.RCP R15, R13 ;  /* 0x0000000d000f7308 */ /* 0x000e220000001000 */
[----:B------:R-:W-:Y:S01]  /*0900*/  FADD.FTZ R17, -R13, -RZ ;  /* 0x800000ff0d117221 */ /* 0x000fe20000010100 */
[C---:B------:R-:W-:Y:S01]  /*0910*/  IMAD R0, R14.reuse, -0x800000, R3 ;  /* 0xff8000000e007824 */ /* 0x040fe200078e0203 */
[----:B------:R-:W-:-:S05]  /*0920*/  IADD3 R14, PT, PT, R14, 0x7f, -R11 ;  /* 0x0000007f0e0e7810 */ /* 0x000fca0007ffe80b */
[----:B------:R-:W-:Y:S02]  /*0930*/  IMAD.IADD R14, R14, 0x1, R9 ;  /* 0x000000010e0e7824 */ /* 0x000fe400078e0209 */
[----:B0-----:R-:W-:-:S04]  /*0940*/  FFMA R16, R15, R17, 1 ;  /* 0x3f8000000f107423 */ /* 0x001fc80000000011 */
[----:B------:R-:W-:-:S04]  /*0950*/  FFMA R18, R15, R16, R15 ;  /* 0x000000100f127223 */ /* 0x000fc8000000000f */
[----:B------:R-:W-:-:S04]  /*0960*/  FFMA R3, R0, R18, RZ ;  /* 0x0000001200037223 */ /* 0x000fc800000000ff */
[----:B------:R-:W-:-:S04]  /*0970*/  FFMA R16, R17, R3, R0 ;  /* 0x0000000311107223 */ /* 0x000fc80000000000 */
[----:B------:R-:W-:-:S04]  /*0980*/  FFMA R15, R18, R16, R3 ;  /* 0x00000010120f7223 */ /* 0x000fc80000000003 */
[----:B------:R-:W-:-:S04]  /*0990*/  FFMA R16, R17, R15, R0 ;  /* 0x0000000f11107223 */ /* 0x000fc80000000000 */
[----:B------:R-:W-:-:S05]  /*09a0*/  FFMA R0, R18, R16, R15 ;  /* 0x0000001012007223 */ /* 0x000fca000000000f */
[----:B------:R-:W-:-:S04]  /*09b0*/  SHF.R.U32.HI R3, RZ, 0x17, R0 ;  /* 0x00000017ff037819 */ /* 0x000fc80000011600 */
[----:B------:R-:W-:-:S05]  /*09c0*/  LOP3.LUT R3, R3, 0xff, RZ, 0xc0, !PT ;  /* 0x000000ff03037812 */ /* 0x000fca00078ec0ff */
[----:B------:R-:W-:-:S04]  /*09d0*/  IMAD.IADD R11, R3, 0x1, R14 ;  /* 0x00000001030b7824 */ /* 0x000fc800078e020e */
[----:B------:R-:W-:-:S05]  /*09e0*/  VIADD R3, R11, 0xffffffff ;  /* 0xffffffff0b037836 */ /* 0x000fca0000000000 */
[----:B------:R-:W-:-:S13]  /*09f0*/  ISETP.GE.U32.AND P0, PT, R3, 0xfe, PT ;  /* 0x000000fe0300780c */ /* 0x000fda0003f06070 */
[----:B------:R-:W-:Y:S05]  /*0a00*/  @!P0 BRA `(.L_x_13) ;  /* 0x0000000000808947 */ /* 0x000fea0003800000 */
[----:B------:R-:W-:-:S13]  /*0a10*/  ISETP.GT.AND P0, PT, R11, 0xfe, PT ;  /* 0x000000fe0b00780c */ /* 0x000fda0003f04270 */
[----:B------:R-:W-:Y:S05]  /*0a20*/  @P0 BRA `(.L_x_14) ;  /* 0x00000000006c0947 */ /* 0x000fea0003800000 */
[----:B------:R-:W-:-:S13]  /*0a30*/  ISETP.GE.AND P0, PT, R11, 0x1, PT ;  /* 0x000000010b00780c */ /* 0x000fda0003f06270 */
[----:B------:R-:W-:Y:S05]  /*0a40*/  @P0 BRA `(.L_x_15) ;  /* 0x0000000000740947 */ /* 0x000fea0003800000 */
[----:B------:R-:W-:Y:S02]  /*0a50*/  ISETP.GE.AND P0, PT, R11, -0x18, PT ;  /* 0xffffffe80b00780c */ /* 0x000fe40003f06270 */
[----:B------:R-:W-:-:S11]  /*0a60*/  LOP3.LUT R0, R0, 0x80000000, RZ, 0xc0, !PT ;  /* 0x8000000000007812 */ /* 0x000fd600078ec0ff */
[----:B------:R-:W-:Y:S05]  /*0a70*/  @!P0 BRA `(.L_x_15) ;  /* 0x0000000000688947 */ /* 0x000fea0003800000 */
[CCC-:B------:R-:W-:Y:S01]  /*0a80*/  FFMA.RZ R3, R18.reuse, R16.reuse, R15.reuse ;  /* 0x0000001012037223 */ /* 0x1c0fe2000000c00f */
[CCC-:B------:R-:W-:Y:S01]  /*0a90*/  FFMA.RM R14, R18.reuse, R16.reuse, R15.reuse ;  /* 0x00000010120e7223 */ /* 0x1c0fe2000000400f */
[C---:B------:R-:W-:Y:S02]  /*0aa0*/  ISETP.NE.AND P2, PT, R11.reuse, RZ, PT ;  /* 0x000000ff0b00720c */ /* 0x040fe40003f45270 */
[----:B------:R-:W-:Y:S02]  /*0ab0*/  ISETP.NE.AND P1, PT, R11, RZ, PT ;  /* 0x000000ff0b00720c */ /* 0x000fe40003f25270 */
[----:B------:R-:W-:Y:S01]  /*0ac0*/  LOP3.LUT R9, R3, 0x7fffff, RZ, 0xc0, !PT ;  /* 0x007fffff03097812 */ /* 0x000fe200078ec0ff */
[----:B------:R-:W-:Y:S01]  /*0ad0*/  FFMA.RP R3, R18, R16, R15 ;  /* 0x0000001012037223 */ /* 0x000fe2000000800f */
[----:B------:R-:W-:Y:S01]  /*0ae0*/  IADD3 R16, PT, PT, R11, 0x20, RZ ;  /* 0x000000200b107810 */ /* 0x000fe20007ffe0ff */
[----:B------:R-:W-:Y:S01]  /*0af0*/  IMAD.MOV R11, RZ, RZ, -R11 ;  /* 0x000000ffff0b7224 */ /* 0x000fe200078e0a0b */
[----:B------:R-:W-:-:S02]  /*0b00*/  LOP3.LUT R9, R9, 0x800000, RZ, 0xfc, !PT ;  /* 0x0080000009097812 */ /* 0x000fc400078efcff */
[----:B------:R-:W-:Y:S02]  /*0b10*/  FSETP.NEU.FTZ.AND P0, PT, R3, R14, PT ;  /* 0x0000000e0300720b */ /* 0x000fe40003f1d000 */
[----:B------:R-:W-:Y:S02]  /*0b20*/  SHF.L.U32 R16, R9, R16, RZ ;  /* 0x0000001009107219 */ /* 0x000fe400000006ff */
[----:B------:R-:W-:Y:S02]  /*0b30*/  SEL R14, R11, RZ, P2 ;  /* 0x000000ff0b0e7207 */ /* 0x000fe40001000000 */
[----:B------:R-:W-:Y:S02]  /*0b40*/  ISETP.NE.AND P1, PT, R16, RZ, P1 ;  /* 0x000000ff1000720c */ /* 0x000fe40000f25270 */
[----:B------:R-:W-:Y:S02]  /*0b50*/  SHF.R.U32.HI R14, RZ, R14, R9 ;  /* 0x0000000eff0e7219 */ /* 0x000fe40000011609 */
[----:B------:R-:W-:-:S02]  /*0b60*/  PLOP3.LUT P0, PT, P0, P1, PT, 0xf8, 0x8f ;  /* 0x00000000008f781c */ /* 0x000fc40000703f70 */
[----:B------:R-:W-:Y:S02]  /*0b70*/  SHF.R.U32.HI R16, RZ, 0x1, R14 ;  /* 0x00000001ff107819 */ /* 0x000fe4000001160e */
[----:B------:R-:W-:-:S04]  /*0b80*/  SEL R3, RZ, 0x1, !P0 ;  /* 0x00000001ff037807 */ /* 0x000fc80004000000 */
[----:B------:R-:W-:-:S04]  /*0b90*/  LOP3.LUT R3, R3, 0x1, R16, 0xf8, !PT ;  /* 0x0000000103037812 */ /* 0x000fc800078ef810 */
[----:B------:R-:W-:-:S05]  /*0ba0*/  LOP3.LUT R3, R3, R14, RZ, 0xc0, !PT ;  /* 0x0000000e03037212 */ /* 0x000fca00078ec0ff */
[----:B------:R-:W-:-:S05]  /*0bb0*/  IMAD.IADD R3, R16, 0x1, R3 ;  /* 0x0000000110037824 */ /* 0x000fca00078e0203 */
[----:B------:R-:W-:Y:S01]  /*0bc0*/  LOP3.LUT R0, R3, R0, RZ, 0xfc, !PT ;  /* 0x0000000003007212 */ /* 0x000fe200078efcff */
[----:B------:R-:W-:Y:S06]  /*0bd0*/  BRA `(.L_x_15) ;  /* 0x0000000000107947 */ /* 0x000fec0003800000 */
.L_x_14:
[----:B------:R-:W-:-:S04]  /*0be0*/  LOP3.LUT R0, R0, 0x80000000, RZ, 0xc0, !PT ;  /* 0x8000000000007812 */ /* 0x000fc800078ec0ff */
[----:B------:R-:W-:Y:S01]  /*0bf0*/  LOP3.LUT R0, R0, 0x7f800000, RZ, 0xfc, !PT ;  /* 0x7f80000000007812 */ /* 0x000fe200078efcff */
[----:B------:R-:W-:Y:S06]  /*0c00*/  BRA `(.L_x_15) ;  /* 0x0000000000047947 */ /* 0x000fec0003800000 */
.L_x_13:
[----:B------:R-:W-:-:S07]  /*0c10*/  IMAD R0, R14, 0x800000, R0 ;  /* 0x008000000e007824 */ /* 0x000fce00078e0200 */
.L_x_15:
[----:B------:R-:W-:Y:S05]  /*0c20*/  BSYNC.RECONVERGENT B2 ;  /* 0x0000000000027941 */ /* 0x000fea0003800200 */
.L_x_12:
[----:B------:R-:W-:Y:S05]  /*0c30*/  BRA `(.L_x_16) ;  /* 0x0000000000207947 */ /* 0x000fea0003800000 */
.L_x_11:
[----:B------:R-:W-:-:S04]  /*0c40*/  LOP3.LUT R0, R14, 0x80000000, R3, 0x48, !PT ;  /* 0x800000000e007812 */ /* 0x000fc800078e4803 */
[----:B------:R-:W-:Y:S01]  /*0c50*/  LOP3.LUT R0, R0, 0x7f800000, RZ, 0xfc, !PT ;  /* 0x7f80000000007812 */ /* 0x000fe200078efcff */
[----:B------:R-:W-:Y:S06]  /*0c60*/  BRA `(.L_x_16) ;  /* 0x0000000000147947 */ /* 0x000fec0003800000 */
.L_x_10:
[----:B------:R-:W-:Y:S01]  /*0c70*/  LOP3.LUT R0, R14, 0x80000000, R3, 0x48, !PT ;  /* 0x800000000e007812 */ /* 0x000fe200078e4803 */
[----:B------:R-:W-:Y:S06]  /*0c80*/  BRA `(.L_x_16) ;  /* 0x00000000000c7947 */ /* 0x000fec0003800000 */
.L_x_9:
[----:B------:R-:W0:Y:S01]  /*0c90*/  MUFU.RSQ R0, -QNAN ;  /* 0xffc0000000007908 */ /* 0x000e220000001400 */
[----:B------:R-:W-:Y:S05]  /*0ca0*/  BRA `(.L_x_16) ;  /* 0x0000000000047947 */ /* 0x000fea0003800000 */
.L_x_8:
[----:B------:R-:W-:-:S07]  /*0cb0*/  FADD.FTZ R0, R3, R0 ;  /* 0x0000000003007221 */ /* 0x000fce0000010000 */
.L_x_16:
[----:B------:R-:W-:Y:S05]  /*0cc0*/  BSYNC.RECONVERGENT B1 ;  /* 0x0000000000017941 */ /* 0x000fea0003800200 */
.L_x_6:
[----:B------:R-:W-:-:S04]  /*0cd0*/  IMAD.MOV.U32 R9, RZ, RZ, 0x0 ;  /* 0x00000000ff097424 */ /* 0x000fc800078e00ff */
[----:B0-----:R-:W-:Y:S05]  /*0ce0*/  RET.REL.NODEC R8 `(brightness_contrast) ;  /* 0xfffffff008c47950 */ /* 0x001fea0003c3ffff */
.L_x_17:
[----:B------:R-:W-:-:S00]  /*0cf0*/  BRA `(.L_x_17) ;  /* 0xfffffffc00fc7947 */ /* 0x000fc0000383ffff */
[----:B------:R-:W-:-:S00]  /*0d00*/  NOP ;  /* 0x0000000000007918 */ /* 0x000fc00000000000 */
[----:B------:R-:W-:-:S00]  /*0d10*/  NOP ;  /* 0x0000000000007918 */ /* 0x000fc00000000000 */
[----:B------:R-:W-:-:S00]  /*0d20*/  NOP ;  /* 0x0000000000007918 */ /* 0x000fc00000000000 */
[----:B------:R-:W-:-:S00]  /*0d30*/  NOP ;  /* 0x0000000000007918 */ /* 0x000fc00000000000 */
[----:B------:R-:W-:-:S00]  /*0d40*/  NOP ;  /* 0x0000000000007918 */ /* 0x000fc00000000000 */
[----:B------:R-:W-:-:S00]  /*0d50*/  NOP ;  /* 0x0000000000007918 */ /* 0x000fc00000000000 */
[----:B------:R-:W-:-:S00]  /*0d60*/  NOP ;  /* 0x0000000000007918 */ /* 0x000fc00000000000 */
[----:B------:R-:W-:-:S00]  /*0d70*/  NOP ;  /* 0x0000000000007918 */ /* 0x000fc00000000000 */
.L_x_18:


//--------------------- .nv.shared.reserved.0     --------------------------
	.section	.nv.shared.reserved.0,"aw",@nobits
	.weak		__nv_reservedSMEM_offset_0_alias
	.size		__nv_reservedSMEM_offset_0_alias, 0, 64
	.other		__nv_reservedSMEM_offset_0_alias,@"STO_CUDA_RESERVED_SHARED STV_DEFAULT"
__nv_reservedSMEM_offset_0_alias:
	.zero		0
	.zero		64


//--------------------- .nv.constant0.brightness_contrast --------------------------
	.section	.nv.constant0.brightness_contrast,"a",@progbits
	.sectionflags	@""
	.align	4
.nv.constant0.brightness_contrast:
	.zero		928


//--------------------- SYMBOLS --------------------------

	.type		.nv.reservedSmem.offset0,@object
	.size		.nv.reservedSmem.offset0,0x4
